//
// Generated by NVIDIA NVVM Compiler
//
// Compiler Build ID: CL-36424714
// Cuda compilation tools, release 13.0, V13.0.88
// Based on NVVM 20.0.0
//

.version 9.0
.target sm_100
.address_size 64

	// .globl	_Z4sdotPKfmS0_mPf
.extern .shared .align 16 .b8 shared_sum[];

.visible .entry _Z4sdotPKfmS0_mPf(
	.param .u64 .ptr .align 1 _Z4sdotPKfmS0_mPf_param_0,
	.param .u64 _Z4sdotPKfmS0_mPf_param_1,
	.param .u64 .ptr .align 1 _Z4sdotPKfmS0_mPf_param_2,
	.param .u64 _Z4sdotPKfmS0_mPf_param_3,
	.param .u64 .ptr .align 1 _Z4sdotPKfmS0_mPf_param_4
)
{
	.reg .pred 	%p<8>;
	.reg .b32 	%r<18>;
	.reg .b32 	%f<14>;
	.reg .b64 	%rd<18>;

	ld.param.u64 	%rd6, [_Z4sdotPKfmS0_mPf_param_0];
	ld.param.u64 	%rd7, [_Z4sdotPKfmS0_mPf_param_1];
	ld.param.u64 	%rd8, [_Z4sdotPKfmS0_mPf_param_2];
	ld.param.u64 	%rd9, [_Z4sdotPKfmS0_mPf_param_3];
	ld.param.u64 	%rd10, [_Z4sdotPKfmS0_mPf_param_4];
	mov.u32 	%r17, %ntid.x;
	mov.u32 	%r2, %ctaid.x;
	mov.u32 	%r3, %tid.x;
	mad.lo.s32 	%r16, %r17, %r2, %r3;
	cvt.u64.u32 	%rd17, %r16;
	setp.le.u64 	%p1, %rd7, %rd17;
	mov.f32 	%f13, 0f00000000;
	@%p1 bra 	$L__BB0_5;
	mov.u32 	%r11, %nctaid.x;
	mul.lo.s32 	%r5, %r11, %r17;
	cvta.to.global.u64 	%rd2, %rd6;
	cvta.to.global.u64 	%rd3, %rd8;
	mov.f32 	%f13, 0f00000000;
$L__BB0_2:
	setp.gt.u64 	%p2, %rd9, %rd17;
	@%p2 bra 	$L__BB0_4;
	// begin inline asm
	trap;
	// end inline asm
$L__BB0_4:
	shl.b64 	%rd11, %rd17, 2;
	add.s64 	%rd12, %rd2, %rd11;
	ld.global.f32 	%f6, [%rd12];
	add.s64 	%rd13, %rd3, %rd11;
	ld.global.f32 	%f7, [%rd13];
	fma.rn.f32 	%f13, %f6, %f7, %f13;
	add.s32 	%r16, %r16, %r5;
	cvt.u64.u32 	%rd17, %r16;
	setp.gt.u64 	%p3, %rd7, %rd17;
	@%p3 bra 	$L__BB0_2;
$L__BB0_5:
	shl.b32 	%r12, %r3, 2;
	mov.u32 	%r13, shared_sum;
	add.s32 	%r8, %r13, %r12;
	st.shared.f32 	[%r8], %f13;
	setp.lt.u32 	%p4, %r17, 2;
	@%p4 bra 	$L__BB0_9;
$L__BB0_6:
	shr.u32 	%r10, %r17, 1;
	bar.sync 	0;
	setp.ge.u32 	%p5, %r3, %r10;
	@%p5 bra 	$L__BB0_8;
	shl.b32 	%r14, %r10, 2;
	add.s32 	%r15, %r8, %r14;
	ld.shared.f32 	%f8, [%r15];
	ld.shared.f32 	%f9, [%r8];
	add.f32 	%f10, %f8, %f9;
	st.shared.f32 	[%r8], %f10;
$L__BB0_8:
	setp.gt.u32 	%p6, %r17, 3;
	mov.u32 	%r17, %r10;
	@%p6 bra 	$L__BB0_6;
$L__BB0_9:
	setp.ne.s32 	%p7, %r3, 0;
	@%p7 bra 	$L__BB0_11;
	ld.shared.f32 	%f11, [shared_sum];
	cvta.to.global.u64 	%rd14, %rd10;
	mul.wide.u32 	%rd15, %r2, 4;
	add.s64 	%rd16, %rd14, %rd15;
	st.global.f32 	[%rd16], %f11;
$L__BB0_11:
	ret;

}


// ===== COMPILED SASS (sm_100) =====

	.target	sm_100

	.elftype	@"ET_EXEC"


//--------------------- .note.nv.tkinfo           --------------------------
	.section	.note.nv.tkinfo,"",@"SHT_NOTE"
	.sectionflags	@"SHF_NOTE_NV_TKINFO"
	.tkinfo
        /*0018*/ 	.word	0x00000002
        /*0030*/ 	.string	""
        /*0030*/ 	.string	"ptxas"
        /*0030*/ 	.string	"Cuda compilation tools, release 13.0, V13.0.88"
        /*0030*/ 	.string	"Build cuda_13.0.r13.0/compiler.36424714_0"
        /*0030*/ 	.string	"-arch sm_100 -m 64 "



//--------------------- .note.nv.cuinfo           --------------------------
	.section	.note.nv.cuinfo,"",@"SHT_NOTE"
	.sectionflags	@"SHF_NOTE_NV_CUINFO"
        /*0018*/ 	.short	0x0002
        /*001a*/ 	.short	0x0064
        /*001c*/ 	.short	0x0082
	.zero		2


//--------------------- .nv.info                  --------------------------
	.section	.nv.info,"",@"SHT_CUDA_INFO"
	.align	4


	//----- nvinfo : EIATTR_REGCOUNT
	.align		4
        /*0000*/ 	.byte	0x04, 0x2f
        /*0002*/ 	.short	(.L_1 - .L_0)
	.align		4
.L_0:
        /*0004*/ 	.word	index@(_Z4sdotPKfmS0_mPf)
        /*0008*/ 	.word	0x00000010


	//----- nvinfo : EIATTR_FRAME_SIZE
	.align		4
.L_1:
        /*000c*/ 	.byte	0x04, 0x11
        /*000e*/ 	.short	(.L_3 - .L_2)
	.align		4
.L_2:
        /*0010*/ 	.word	index@(_Z4sdotPKfmS0_mPf)
        /*0014*/ 	.word	0x00000000


	//----- nvinfo : EIATTR_MIN_STACK_SIZE
	.align		4
.L_3:
        /*0018*/ 	.byte	0x04, 0x12
        /*001a*/ 	.short	(.L_5 - .L_4)
	.align		4
.L_4:
        /*001c*/ 	.word	index@(_Z4sdotPKfmS0_mPf)
        /*0020*/ 	.word	0x00000000
.L_5:


//--------------------- .nv.compat                --------------------------
	.section	.nv.compat,"",@"SHT_CUDA_COMPAT_INFO"
	.align	4
        /*0000*/ 	.byte	0x02, 0x09, 0x00, 0x00, 0x02, 0x02, 0x01, 0x00, 0x02, 0x05, 0x05, 0x00, 0x03, 0x07, 0x01, 0x01
        /*0010*/ 	.byte	0x02, 0x03, 0x00, 0x00, 0x02, 0x06, 0x01, 0x00, 0x04, 0x0b, 0x08, 0x00, 0x09, 0x00, 0x00, 0x00
        /*0020*/ 	.byte	0x00, 0x00, 0x00, 0x00


//--------------------- .nv.info._Z4sdotPKfmS0_mPf --------------------------
	.section	.nv.info._Z4sdotPKfmS0_mPf,"",@"SHT_CUDA_INFO"
	.sectionflags	@""
	.align	4


	//----- nvinfo : EIATTR_CUDA_API_VERSION
	.align		4
        /*0000*/ 	.byte	0x04, 0x37
        /*0002*/ 	.short	(.L_7 - .L_6)
.L_6:
        /*0004*/ 	.word	0x00000082


	//----- nvinfo : EIATTR_KPARAM_INFO
	.align		4
.L_7:
        /*0008*/ 	.byte	0x04, 0x17
        /*000a*/ 	.short	(.L_9 - .L_8)
.L_8:
        /*000c*/ 	.word	0x00000000
        /*0010*/ 	.short	0x0004
        /*0012*/ 	.short	0x0020
        /*0014*/ 	.byte	0x00, 0xf5, 0x21, 0x00


	//----- nvinfo : EIATTR_KPARAM_INFO
	.align		4
.L_9:
        /*0018*/ 	.byte	0x04, 0x17
        /*001a*/ 	.short	(.L_11 - .L_10)
.L_10:
        /*001c*/ 	.word	0x00000000
        /*0020*/ 	.short	0x0003
        /*0022*/ 	.short	0x0018
        /*0024*/ 	.byte	0x00, 0xf0, 0x21, 0x00


	//----- nvinfo : EIATTR_KPARAM_INFO
	.align		4
.L_11:
        /*0028*/ 	.byte	0x04, 0x17
        /*002a*/ 	.short	(.L_13 - .L_12)
.L_12:
        /*002c*/ 	.word	0x00000000
        /*0030*/ 	.short	0x0002
        /*0032*/ 	.short	0x0010
        /*0034*/ 	.byte	0x00, 0xf5, 0x21, 0x00


	//----- nvinfo : EIATTR_KPARAM_INFO
	.align		4
.L_13:
        /*0038*/ 	.byte	0x04, 0x17
        /*003a*/ 	.short	(.L_15 - .L_14)
.L_14:
        /*003c*/ 	.word	0x00000000
        /*0040*/ 	.short	0x0001
        /*0042*/ 	.short	0x0008
        /*0044*/ 	.byte	0x00, 0xf0, 0x21, 0x00


	//----- nvinfo : EIATTR_KPARAM_INFO
	.align		4
.L_15:
        /*0048*/ 	.byte	0x04, 0x17
        /*004a*/ 	.short	(.L_17 - .L_16)
.L_16:
        /*004c*/ 	.word	0x00000000
        /*0050*/ 	.short	0x0000
        /*0052*/ 	.short	0x0000
        /*0054*/ 	.byte	0x00, 0xf5, 0x21, 0x00


	//----- nvinfo : EIATTR_SPARSE_MMA_MASK
	.align		4
.L_17:
        /*0058*/ 	.byte	0x03, 0x50
        /*005a*/ 	.short	0x0000


	//----- nvinfo : EIATTR_MAXREG_COUNT
	.align		4
        /*005c*/ 	.byte	0x03, 0x1b
        /*005e*/ 	.short	0x00ff


	//----- nvinfo : EIATTR_NUM_BARRIERS
	.align		4
        /*0060*/ 	.byte	0x02, 0x4c
        /*0062*/ 	.byte	0x01
	.zero		1


	//----- nvinfo : EIATTR_MERCURY_ISA_VERSION
	.align		4
        /*0064*/ 	.byte	0x03, 0x5f
        /*0066*/ 	.short	0x0101


	//----- nvinfo : EIATTR_VRC_CTA_INIT_COUNT
	.align		4
        /*0068*/ 	.byte	0x02, 0x4a
	.zero		1
	.zero		1


	//----- nvinfo : EIATTR_EXIT_INSTR_OFFSETS
	.align		4
        /*006c*/ 	.byte	0x04, 0x1c
        /*006e*/ 	.short	(.L_19 - .L_18)


	//   ....[0]....
.L_18:
        /*0070*/ 	.word	0x000003b0


	//   ....[1]....
        /*0074*/ 	.word	0x00000430


	//----- nvinfo : EIATTR_CRS_STACK_SIZE
	.align		4
.L_19:
        /*0078*/ 	.byte	0x04, 0x1e
        /*007a*/ 	.short	(.L_21 - .L_20)
.L_20:
        /*007c*/ 	.word	0x00000000


	//----- nvinfo : EIATTR_CBANK_PARAM_SIZE
	.align		4
.L_21:
        /*0080*/ 	.byte	0x03, 0x19
        /*0082*/ 	.short	0x0028


	//----- nvinfo : EIATTR_PARAM_CBANK
	.align		4
        /*0084*/ 	.byte	0x04, 0x0a
        /*0086*/ 	.short	(.L_23 - .L_22)
	.align		4
.L_22:
        /*0088*/ 	.word	index@(.nv.constant0._Z4sdotPKfmS0_mPf)
        /*008c*/ 	.short	0x0380
        /*008e*/ 	.short	0x0028


	//----- nvinfo : EIATTR_SW_WAR
	.align		4
.L_23:
        /*0090*/ 	.byte	0x04, 0x36
        /*0092*/ 	.short	(.L_25 - .L_24)
.L_24:
        /*0094*/ 	.word	0x00000008
.L_25:


//--------------------- .nv.callgraph             --------------------------
	.section	.nv.callgraph,"",@"SHT_CUDA_CALLGRAPH"
	.align	4
	.sectionentsize	8
	.align		4
        /*0000*/ 	.word	0x00000000
	.align		4
        /*0004*/ 	.word	0xffffffff
	.align		4
        /*0008*/ 	.word	0x00000000
	.align		4
        /*000c*/ 	.word	0xfffffffe
	.align		4
        /*0010*/ 	.word	0x00000000
	.align		4
        /*0014*/ 	.word	0xfffffffd
	.align		4
        /*0018*/ 	.word	0x00000000
	.align		4
        /*001c*/ 	.word	0xfffffffc


//--------------------- .text._Z4sdotPKfmS0_mPf   --------------------------
	.section	.text._Z4sdotPKfmS0_mPf,"ax",@progbits
	.align	128
        .global         _Z4sdotPKfmS0_mPf
        .type           _Z4sdotPKfmS0_mPf,@function
        .size           _Z4sdotPKfmS0_mPf,(.L_x_7 - _Z4sdotPKfmS0_mPf)
        .other          _Z4sdotPKfmS0_mPf,@"STO_CUDA_ENTRY STV_DEFAULT"
_Z4sdotPKfmS0_mPf:
.text._Z4sdotPKfmS0_mPf:
[----:B------:R-:W-:Y:S01]  /*0000*/  LDC R1, c[0x0][0x37c] ;  /* 0x0000df00ff017b82 */ /* 0x000fe20000000800 */
[----:B------:R-:W0:Y:S01]  /*0010*/  S2R R9, SR_CTAID.X ;  /* 0x0000000000097919 */ /* 0x000e220000002500 */
[----:B------:R-:W1:Y:S01]  /*0020*/  LDCU UR4, c[0x0][0x360] ;  /* 0x00006c00ff0477ac */ /* 0x000e620008000800 */
[----:B------:R-:W-:Y:S01]  /*0030*/  BSSY.RECONVERGENT B0, `(.L_x_0) ;  /* 0x0000023000007945 */ /* 0x000fe20003800200 */
[----:B------:R-:W-:Y:S01]  /*0040*/  IMAD.MOV.U32 R7, RZ, RZ, RZ ;  /* 0x000000ffff077224 */ /* 0x000fe200078e00ff */
[----:B------:R-:W0:Y:S01]  /*0050*/  S2R R8, SR_TID.X ;  /* 0x0000000000087919 */ /* 0x000e220000002100 */
[----:B------:R-:W2:Y:S01]  /*0060*/  LDCU.64 UR8, c[0x0][0x388] ;  /* 0x00007100ff0877ac */ /* 0x000ea20008000a00 */
[----:B------:R-:W3:Y:S01]  /*0070*/  LDCU.64 UR6, c[0x0][0x358] ;  /* 0x00006b00ff0677ac */ /* 0x000ee20008000a00 */
[----:B------:R-:W4:Y:S01]  /*0080*/  LDCU.64 UR10, c[0x0][0x398] ;  /* 0x00007300ff0a77ac */ /* 0x000f220008000a00 */
[----:B------:R-:W0:Y:S01]  /*0090*/  LDCU.64 UR16, c[0x0][0x390] ;  /* 0x00007200ff1077ac */ /* 0x000e220008000a00 */
[----:B-1----:R-:W-:Y:S01]  /*00a0*/  IMAD.U32 R6, RZ, RZ, UR4 ;  /* 0x00000004ff067e24 */ /* 0x002fe2000f8e00ff */
[----:B------:R-:W1:Y:S01]  /*00b0*/  LDCU.128 UR12, c[0x0][0x380] ;  /* 0x00007000ff0c77ac */ /* 0x000e620008000c00 */
[----:B0-----:R-:W-:-:S05]  /*00c0*/  IMAD R0, R9, UR4, R8 ;  /* 0x0000000409007c24 */ /* 0x001fca000f8e0208 */
[----:B--2---:R-:W-:-:S04]  /*00d0*/  ISETP.GE.U32.AND P0, PT, R0, UR8, PT ;  /* 0x0000000800007c0c */ /* 0x004fc8000bf06070 */
[----:B------:R-:W-:-:S13]  /*00e0*/  ISETP.GE.U32.AND.EX P0, PT, RZ, UR9, PT, P0 ;  /* 0x00000009ff007c0c */ /* 0x000fda000bf06100 */
[----:B-1-34-:R-:W-:Y:S05]  /*00f0*/  @P0 BRA `(.L_x_1) ;  /* 0x0000000000580947 */ /* 0x01afea0003800000 */
[----:B------:R-:W0:Y:S01]  /*0100*/  LDCU UR4, c[0x0][0x370] ;  /* 0x00006e00ff0477ac */ /* 0x000e220008000800 */
[----:B------:R-:W-:Y:S02]  /*0110*/  IMAD.MOV.U32 R10, RZ, RZ, R0 ;  /* 0x000000ffff0a7224 */ /* 0x000fe400078e0000 */
[----:B------:R-:W-:Y:S02]  /*0120*/  IMAD.MOV.U32 R11, RZ, RZ, RZ ;  /* 0x000000ffff0b7224 */ /* 0x000fe400078e00ff */
[----:B------:R-:W-:Y:S02]  /*0130*/  IMAD.MOV.U32 R7, RZ, RZ, RZ ;  /* 0x000000ffff077224 */ /* 0x000fe400078e00ff */
[----:B0-----:R-:W-:-:S07]  /*0140*/  IMAD R13, R6, UR4, RZ ;  /* 0x00000004060d7c24 */ /* 0x001fce000f8e02ff */
.L_x_3:
[----:B------:R-:W-:-:S04]  /*0150*/  ISETP.GE.U32.AND P0, PT, R10, UR10, PT ;  /* 0x0000000a0a007c0c */ /* 0x000fc8000bf06070 */
[----:B------:R-:W-:-:S13]  /*0160*/  ISETP.GE.U32.AND.EX P0, PT, R11, UR11, PT, P0 ;  /* 0x0000000b0b007c0c */ /* 0x000fda000bf06100 */
[----:B------:R-:W-:Y:S05]  /*0170*/  @P0 BRA `(.L_x_2) ;  /* 0x0000000000b00947 */ /* 0x000fea0003800000 */
[C---:B------:R-:W-:Y:S01]  /*0180*/  IMAD.SHL.U32 R4, R10.reuse, 0x4, RZ ;  /* 0x000000040a047824 */ /* 0x040fe200078e00ff */
[----:B------:R-:W-:-:S04]  /*0190*/  SHF.L.U64.HI R5, R10, 0x2, R11 ;  /* 0x000000020a057819 */ /* 0x000fc8000001020b */
[C---:B------:R-:W-:Y:S02]  /*01a0*/  IADD3 R2, P0, PT, R4.reuse, UR12, RZ ;  /* 0x0000000c04027c10 */ /* 0x040fe4000ff1e0ff */
[----:B------:R-:W-:Y:S02]  /*01b0*/  IADD3 R4, P1, PT, R4, UR16, RZ ;  /* 0x0000001004047c10 */ /* 0x000fe4000ff3e0ff */
[C---:B------:R-:W-:Y:S02]  /*01c0*/  IADD3.X R3, PT, PT, R5.reuse, UR13, RZ, P0, !PT ;  /* 0x0000000d05037c10 */ /* 0x040fe400087fe4ff */
[----:B------:R-:W-:-:S03]  /*01d0*/  IADD3.X R5, PT, PT, R5, UR17, RZ, P1, !PT ;  /* 0x0000001105057c10 */ /* 0x000fc60008ffe4ff */
[----:B------:R-:W2:Y:S04]  /*01e0*/  LDG.E R2, desc[UR6][R2.64] ;  /* 0x0000000602027981 */ /* 0x000ea8000c1e1900 */
[----:B------:R-:W2:Y:S01]  /*01f0*/  LDG.E R4, desc[UR6][R4.64] ;  /* 0x0000000604047981 */ /* 0x000ea2000c1e1900 */
[----:B------:R-:W-:-:S04]  /*0200*/  IMAD.IADD R10, R13, 0x1, R0 ;  /* 0x000000010d0a7824 */ /* 0x000fc800078e0200 */
[----:B------:R-:W-:Y:S01]  /*0210*/  IMAD.MOV.U32 R0, RZ, RZ, R10 ;  /* 0x000000ffff007224 */ /* 0x000fe200078e000a */
[----:B------:R-:W-:-:S04]  /*0220*/  ISETP.GE.U32.AND P0, PT, R10, UR14, PT ;  /* 0x0000000e0a007c0c */ /* 0x000fc8000bf06070 */
[----:B------:R-:W-:Y:S01]  /*0230*/  ISETP.GE.U32.AND.EX P0, PT, RZ, UR15, PT, P0 ;  /* 0x0000000fff007c0c */ /* 0x000fe2000bf06100 */
[----:B--2---:R-:W-:-:S12]  /*0240*/  FFMA R7, R2, R4, R7 ;  /* 0x0000000402077223 */ /* 0x004fd80000000007 */
[----:B------:R-:W-:Y:S05]  /*0250*/  @!P0 BRA `(.L_x_3) ;  /* 0xfffffffc00bc8947 */ /* 0x000fea000383ffff */
.L_x_1:
[----:B------:R-:W-:Y:S05]  /*0260*/  BSYNC.RECONVERGENT B0 ;  /* 0x0000000000007941 */ /* 0x000fea0003800200 */
.L_x_0:
[----:B------:R-:W0:Y:S01]  /*0270*/  S2UR UR5, SR_CgaCtaId ;  /* 0x00000000000579c3 */ /* 0x000e220000008800 */
[----:B------:R-:W-:Y:S01]  /*0280*/  UMOV UR4, 0x400 ;  /* 0x0000040000047882 */ /* 0x000fe20000000000 */
[----:B------:R-:W-:Y:S02]  /*0290*/  ISETP.GE.U32.AND P1, PT, R6, 0x2, PT ;  /* 0x000000020600780c */ /* 0x000fe40003f26070 */
[----:B------:R-:W-:Y:S01]  /*02a0*/  ISETP.NE.AND P0, PT, R8, RZ, PT ;  /* 0x000000ff0800720c */ /* 0x000fe20003f05270 */
[----:B0-----:R-:W-:-:S06]  /*02b0*/  ULEA UR4, UR5, UR4, 0x18 ;  /* 0x0000000405047291 */ /* 0x001fcc000f8ec0ff */
[----:B------:R-:W-:-:S05]  /*02c0*/  LEA R0, R8, UR4, 0x2 ;  /* 0x0000000408007c11 */ /* 0x000fca000f8e10ff */
[----:B------:R0:W-:Y:S01]  /*02d0*/  STS [R0], R7 ;  /* 0x0000000700007388 */ /* 0x0001e20000000800 */
[----:B------:R-:W-:Y:S05]  /*02e0*/  @!P1 BRA `(.L_x_4) ;  /* 0x0000000000309947 */ /* 0x000fea0003800000 */
.L_x_5:
[----:B------:R-:W-:Y:S05]  /*02f0*/  WARPSYNC.ALL ;  /* 0x0000000000007948 */ /* 0x000fea0003800000 */
[----:B------:R-:W-:Y:S01]  /*0300*/  BAR.SYNC.DEFER_BLOCKING 0x0 ;  /* 0x0000000000007b1d */ /* 0x000fe20000010000 */
[----:B------:R-:W-:-:S04]  /*0310*/  SHF.R.U32.HI R5, RZ, 0x1, R6 ;  /* 0x00000001ff057819 */ /* 0x000fc80000011606 */
[----:B------:R-:W-:-:S13]  /*0320*/  ISETP.GE.U32.AND P1, PT, R8, R5, PT ;  /* 0x000000050800720c */ /* 0x000fda0003f26070 */
[----:B------:R-:W-:Y:S01]  /*0330*/  @!P1 IMAD R2, R5, 0x4, R0 ;  /* 0x0000000405029824 */ /* 0x000fe200078e0200 */
[----:B------:R-:W-:Y:S05]  /*0340*/  @!P1 LDS R3, [R0] ;  /* 0x0000000000039984 */ /* 0x000fea0000000800 */
[----:B------:R-:W1:Y:S02]  /*0350*/  @!P1 LDS R2, [R2] ;  /* 0x0000000002029984 */ /* 0x000e640000000800 */
[----:B-1----:R-:W-:-:S05]  /*0360*/  @!P1 FADD R3, R2, R3 ;  /* 0x0000000302039221 */ /* 0x002fca0000000000 */
[----:B------:R1:W-:Y:S01]  /*0370*/  @!P1 STS [R0], R3 ;  /* 0x0000000300009388 */ /* 0x0003e20000000800 */
[----:B------:R-:W-:Y:S01]  /*0380*/  ISETP.GT.U32.AND P1, PT, R6, 0x3, PT ;  /* 0x000000030600780c */ /* 0x000fe20003f24070 */
[----:B------:R-:W-:-:S12]  /*0390*/  IMAD.MOV.U32 R6, RZ, RZ, R5 ;  /* 0x000000ffff067224 */ /* 0x000fd800078e0005 */
[----:B-1----:R-:W-:Y:S05]  /*03a0*/  @P1 BRA `(.L_x_5) ;  /* 0xfffffffc00d01947 */ /* 0x002fea000383ffff */
.L_x_4:
[----:B------:R-:W-:Y:S05]  /*03b0*/  @P0 EXIT ;  /* 0x000000000000094d */ /* 0x000fea0003800000 */
[----:B------:R-:W1:Y:S01]  /*03c0*/  S2UR UR5, SR_CgaCtaId ;  /* 0x00000000000579c3 */ /* 0x000e620000008800 */
[----:B------:R-:W-:-:S07]  /*03d0*/  UMOV UR4, 0x400 ;  /* 0x0000040000047882 */ /* 0x000fce0000000000 */
[----:B------:R-:W2:Y:S01]  /*03e0*/  LDC.64 R2, c[0x0][0x3a0] ;  /* 0x0000e800ff027b82 */ /* 0x000ea20000000a00 */
[----:B-1----:R-:W-:Y:S01]  /*03f0*/  ULEA UR4, UR5, UR4, 0x18 ;  /* 0x0000000405047291 */ /* 0x002fe2000f8ec0ff */
[----:B--2---:R-:W-:-:S08]  /*0400*/  IMAD.WIDE.U32 R2, R9, 0x4, R2 ;  /* 0x0000000409027825 */ /* 0x004fd000078e0002 */
[----:B------:R-:W1:Y:S04]  /*0410*/  LDS R5, [UR4] ;  /* 0x00000004ff057984 */ /* 0x000e680008000800 */
[----:B-1----:R-:W-:Y:S01]  /*0420*/  STG.E desc[UR6][R2.64], R5 ;  /* 0x0000000502007986 */ /* 0x002fe2000c101906 */
[----:B------:R-:W-:Y:S05]  /*0430*/  EXIT ;  /* 0x000000000000794d */ /* 0x000fea0003800000 */
.L_x_2:
[----:B------:R-:W-:Y:S05]  /*0440*/  BPT.TRAP 0x1 ;  /* 0x000000040000795c */ /* 0x000fea0000300000 */
.L_x_6:
[----:B------:R-:W-:-:S00]  /*0450*/  BRA `(.L_x_6) ;  /* 0xfffffffc00fc7947 */ /* 0x000fc0000383ffff */
[----:B------:R-:W-:-:S00]  /*0460*/  NOP ;  /* 0x0000000000007918 */ /* 0x000fc00000000000 */
        /* <DEDUP_REMOVED lines=9> */
.L_x_7:


//--------------------- .nv.shared._Z4sdotPKfmS0_mPf --------------------------
	.section	.nv.shared._Z4sdotPKfmS0_mPf,"aw",@nobits
	.sectionflags	@""
	.align	16
	.zero		1024


//--------------------- .nv.shared.reserved.0     --------------------------
	.section	.nv.shared.reserved.0,"aw",@nobits
	.weak		__nv_reservedSMEM_offset_0_alias
	.size		__nv_reservedSMEM_offset_0_alias, 0, 64
	.other		__nv_reservedSMEM_offset_0_alias,@"STO_CUDA_RESERVED_SHARED STV_DEFAULT"
__nv_reservedSMEM_offset_0_alias:
	.zero		0
	.zero		64


//--------------------- .nv.constant0._Z4sdotPKfmS0_mPf --------------------------
	.section	.nv.constant0._Z4sdotPKfmS0_mPf,"a",@progbits
	.sectionflags	@""
	.align	4
.nv.constant0._Z4sdotPKfmS0_mPf:
	.zero		936


//--------------------- SYMBOLS --------------------------

	.type		.nv.reservedSmem.offset0,@object
	.size		.nv.reservedSmem.offset0,0x4
	.type		.nv.reservedSmem.cap,@object
	.size		.nv.reservedSmem.cap,0x4
